//
// Generated by NVIDIA NVVM Compiler
//
// Compiler Build ID: CL-36424714
// Cuda compilation tools, release 13.0, V13.0.88
// Based on NVVM 20.0.0
//

.version 9.0
.target sm_100
.address_size 64

	// .globl	_Z9reductionPfi

.visible .entry _Z9reductionPfi(
	.param .u64 .ptr .align 1 _Z9reductionPfi_param_0,
	.param .u32 _Z9reductionPfi_param_1
)
{


	ret;

}


// ===== COMPILED SASS (sm_100) =====

	.target	sm_100

	.elftype	@"ET_EXEC"


//--------------------- .note.nv.tkinfo           --------------------------
	.section	.note.nv.tkinfo,"",@"SHT_NOTE"
	.sectionflags	@"SHF_NOTE_NV_TKINFO"
	.tkinfo
        /*0018*/ 	.word	0x00000002
        /*0030*/ 	.string	""
        /*0030*/ 	.string	"ptxas"
        /*0030*/ 	.string	"Cuda compilation tools, release 13.0, V13.0.88"
        /*0030*/ 	.string	"Build cuda_13.0.r13.0/compiler.36424714_0"
        /*0030*/ 	.string	"-arch sm_100 -m 64 "



//--------------------- .note.nv.cuinfo           --------------------------
	.section	.note.nv.cuinfo,"",@"SHT_NOTE"
	.sectionflags	@"SHF_NOTE_NV_CUINFO"
        /*0018*/ 	.short	0x0002
        /*001a*/ 	.short	0x0064
        /*001c*/ 	.short	0x0082
	.zero		2


//--------------------- .nv.info                  --------------------------
	.section	.nv.info,"",@"SHT_CUDA_INFO"
	.align	4


	//----- nvinfo : EIATTR_REGCOUNT
	.align		4
        /*0000*/ 	.byte	0x04, 0x2f
        /*0002*/ 	.short	(.L_1 - .L_0)
	.align		4
.L_0:
        /*0004*/ 	.word	index@(_Z9reductionPfi)
        /*0008*/ 	.word	0x00000004


	//----- nvinfo : EIATTR_FRAME_SIZE
	.align		4
.L_1:
        /*000c*/ 	.byte	0x04, 0x11
        /*000e*/ 	.short	(.L_3 - .L_2)
	.align		4
.L_2:
        /*0010*/ 	.word	index@(_Z9reductionPfi)
        /*0014*/ 	.word	0x00000000


	//----- nvinfo : EIATTR_MIN_STACK_SIZE
	.align		4
.L_3:
        /*0018*/ 	.byte	0x04, 0x12
        /*001a*/ 	.short	(.L_5 - .L_4)
	.align		4
.L_4:
        /*001c*/ 	.word	index@(_Z9reductionPfi)
        /*0020*/ 	.word	0x00000000
.L_5:


//--------------------- .nv.compat                --------------------------
	.section	.nv.compat,"",@"SHT_CUDA_COMPAT_INFO"
	.align	4
        /*0000*/ 	.byte	0x02, 0x09, 0x00, 0x00, 0x02, 0x02, 0x01, 0x00, 0x02, 0x05, 0x05, 0x00, 0x03, 0x07, 0x01, 0x01
        /*0010*/ 	.byte	0x02, 0x03, 0x00, 0x00, 0x02, 0x06, 0x01, 0x00, 0x04, 0x0b, 0x08, 0x00, 0x09, 0x00, 0x00, 0x00
        /*0020*/ 	.byte	0x00, 0x00, 0x00, 0x00


//--------------------- .nv.info._Z9reductionPfi  --------------------------
	.section	.nv.info._Z9reductionPfi,"",@"SHT_CUDA_INFO"
	.sectionflags	@""
	.align	4


	//----- nvinfo : EIATTR_CUDA_API_VERSION
	.align		4
        /*0000*/ 	.byte	0x04, 0x37
        /*0002*/ 	.short	(.L_7 - .L_6)
.L_6:
        /*0004*/ 	.word	0x00000082


	//----- nvinfo : EIATTR_KPARAM_INFO
	.align		4
.L_7:
        /*0008*/ 	.byte	0x04, 0x17
        /*000a*/ 	.short	(.L_9 - .L_8)
.L_8:
        /*000c*/ 	.word	0x00000000
        /*0010*/ 	.short	0x0001
        /*0012*/ 	.short	0x0008
        /*0014*/ 	.byte	0x00, 0xf0, 0x11, 0x00


	//----- nvinfo : EIATTR_KPARAM_INFO
	.align		4
.L_9:
        /*0018*/ 	.byte	0x04, 0x17
        /*001a*/ 	.short	(.L_11 - .L_10)
.L_10:
        /*001c*/ 	.word	0x00000000
        /*0020*/ 	.short	0x0000
        /*0022*/ 	.short	0x0000
        /*0024*/ 	.byte	0x00, 0xf5, 0x21, 0x00


	//----- nvinfo : EIATTR_SPARSE_MMA_MASK
	.align		4
.L_11:
        /*0028*/ 	.byte	0x03, 0x50
        /*002a*/ 	.short	0x0000


	//----- nvinfo : EIATTR_MAXREG_COUNT
	.align		4
        /*002c*/ 	.byte	0x03, 0x1b
        /*002e*/ 	.short	0x00ff


	//----- nvinfo : EIATTR_MERCURY_ISA_VERSION
	.align		4
        /*0030*/ 	.byte	0x03, 0x5f
        /*0032*/ 	.short	0x0101


	//----- nvinfo : EIATTR_VRC_CTA_INIT_COUNT
	.align		4
        /*0034*/ 	.byte	0x02, 0x4a
	.zero		1
	.zero		1


	//----- nvinfo : EIATTR_EXIT_INSTR_OFFSETS
	.align		4
        /*0038*/ 	.byte	0x04, 0x1c
        /*003a*/ 	.short	(.L_13 - .L_12)


	//   ....[0]....
.L_12:
        /*003c*/ 	.word	0x00000010


	//----- nvinfo : EIATTR_CBANK_PARAM_SIZE
	.align		4
.L_13:
        /*0040*/ 	.byte	0x03, 0x19
        /*0042*/ 	.short	0x000c


	//----- nvinfo : EIATTR_PARAM_CBANK
	.align		4
        /*0044*/ 	.byte	0x04, 0x0a
        /*0046*/ 	.short	(.L_15 - .L_14)
	.align		4
.L_14:
        /*0048*/ 	.word	index@(.nv.constant0._Z9reductionPfi)
        /*004c*/ 	.short	0x0380
        /*004e*/ 	.short	0x000c


	//----- nvinfo : EIATTR_SW_WAR
	.align		4
.L_15:
        /*0050*/ 	.byte	0x04, 0x36
        /*0052*/ 	.short	(.L_17 - .L_16)
.L_16:
        /*0054*/ 	.word	0x00000008
.L_17:


//--------------------- .nv.callgraph             --------------------------
	.section	.nv.callgraph,"",@"SHT_CUDA_CALLGRAPH"
	.align	4
	.sectionentsize	8
	.align		4
        /*0000*/ 	.word	0x00000000
	.align		4
        /*0004*/ 	.word	0xffffffff
	.align		4
        /*0008*/ 	.word	0x00000000
	.align		4
        /*000c*/ 	.word	0xfffffffe
	.align		4
        /*0010*/ 	.word	0x00000000
	.align		4
        /*0014*/ 	.word	0xfffffffd
	.align		4
        /*0018*/ 	.word	0x00000000
	.align		4
        /*001c*/ 	.word	0xfffffffc


//--------------------- .text._Z9reductionPfi     --------------------------
	.section	.text._Z9reductionPfi,"ax",@progbits
	.align	128
        .global         _Z9reductionPfi
        .type           _Z9reductionPfi,@function
        .size           _Z9reductionPfi,(.L_x_1 - _Z9reductionPfi)
        .other          _Z9reductionPfi,@"STO_CUDA_ENTRY STV_DEFAULT"
_Z9reductionPfi:
.text._Z9reductionPfi:
[----:B------:R-:W-:Y:S01]  /*0000*/  LDC R1, c[0x0][0x37c] ;  /* 0x0000df00ff017b82 */ /* 0x000fe20000000800 */
[----:B------:R-:W-:Y:S05]  /*0010*/  EXIT ;  /* 0x000000000000794d */ /* 0x000fea0003800000 */
.L_x_0:
[----:B------:R-:W-:-:S00]  /*0020*/  BRA `(.L_x_0) ;  /* 0xfffffffc00fc7947 */ /* 0x000fc0000383ffff */
[----:B------:R-:W-:-:S00]  /*0030*/  NOP ;  /* 0x0000000000007918 */ /* 0x000fc00000000000 */
        /* <DEDUP_REMOVED lines=12> */
.L_x_1:


//--------------------- .nv.shared.reserved.0     --------------------------
	.section	.nv.shared.reserved.0,"aw",@nobits
	.weak		__nv_reservedSMEM_offset_0_alias
	.size		__nv_reservedSMEM_offset_0_alias, 0, 64
	.other		__nv_reservedSMEM_offset_0_alias,@"STO_CUDA_RESERVED_SHARED STV_DEFAULT"
__nv_reservedSMEM_offset_0_alias:
	.zero		0
	.zero		64


//--------------------- .nv.constant0._Z9reductionPfi --------------------------
	.section	.nv.constant0._Z9reductionPfi,"a",@progbits
	.sectionflags	@""
	.align	4
.nv.constant0._Z9reductionPfi:
	.zero		908


//--------------------- SYMBOLS --------------------------

	.type		.nv.reservedSmem.offset0,@object
	.size		.nv.reservedSmem.offset0,0x4
